	.headerflags	@"EF_CUDA_TEXMODE_UNIFIED EF_CUDA_64BIT_ADDRESS EF_CUDA_ACCELERATORS EF_CUDA_SM90 EF_CUDA_VIRTUAL_SM(EF_CUDA_SM90)"
	.elftype	@"ET_EXEC"


//--------------------- .nv.info                  --------------------------
	.section	.nv.info,"",@"SHT_CUDA_INFO"
	.align	4


	//----- nvinfo : EIATTR_REGCOUNT
	.align		4
        /*0000*/ 	.byte	0x04, 0x2f
        /*0002*/ 	.short	(.L_2 - .L_1)
	.align		4
.L_1:
        /*0004*/ 	.word	index@(triton_poi_fused__native_batch_norm_legit_leaky_relu_14)
        /*0008*/ 	.word	0x00000020


	//----- nvinfo : EIATTR_MIN_STACK_SIZE
	.align		4
.L_2:
        /*000c*/ 	.byte	0x04, 0x12
        /*000e*/ 	.short	(.L_4 - .L_3)
	.align		4
.L_3:
        /*0010*/ 	.word	index@(triton_poi_fused__native_batch_norm_legit_leaky_relu_14)
        /*0014*/ 	.word	0x00000000


	//----- nvinfo : EIATTR_FRAME_SIZE
	.align		4
.L_4:
        /*0018*/ 	.byte	0x04, 0x11
        /*001a*/ 	.short	(.L_6 - .L_5)
	.align		4
.L_5:
        /*001c*/ 	.word	index@(triton_poi_fused__native_batch_norm_legit_leaky_relu_14)
        /*0020*/ 	.word	0x00000000


	//----- nvinfo : EIATTR_MIN_STACK_SIZE
	.align		4
.L_6:
        /*0024*/ 	.byte	0x04, 0x12
        /*0026*/ 	.short	(.L_8 - .L_7)
	.align		4
.L_7:
        /*0028*/ 	.word	index@(triton_poi_fused__native_batch_norm_legit_leaky_relu_14)
        /*002c*/ 	.word	0x00000000
.L_8:


//--------------------- .nv.info.triton_poi_fused__native_batch_norm_legit_leaky_relu_14 --------------------------
	.section	.nv.info.triton_poi_fused__native_batch_norm_legit_leaky_relu_14,"",@"SHT_CUDA_INFO"
	.sectionflags	@""
	.align	4


	//----- nvinfo : EIATTR_CUDA_API_VERSION
	.align		4
        /*0000*/ 	.byte	0x04, 0x37
        /*0002*/ 	.short	(.L_10 - .L_9)
.L_9:
        /*0004*/ 	.word	0x0000007c


	//----- nvinfo : EIATTR_KPARAM_INFO
	.align		4
.L_10:
        /*0008*/ 	.byte	0x04, 0x17
        /*000a*/ 	.short	(.L_12 - .L_11)
.L_11:
        /*000c*/ 	.word	0x00000000
        /*0010*/ 	.short	0x0007
        /*0012*/ 	.short	0x0034
        /*0014*/ 	.byte	0x00, 0xf0, 0x11, 0x00


	//----- nvinfo : EIATTR_KPARAM_INFO
	.align		4
.L_12:
        /*0018*/ 	.byte	0x04, 0x17
        /*001a*/ 	.short	(.L_14 - .L_13)
.L_13:
        /*001c*/ 	.word	0x00000000
        /*0020*/ 	.short	0x0006
        /*0022*/ 	.short	0x0030
        /*0024*/ 	.byte	0x00, 0xf0, 0x11, 0x00


	//----- nvinfo : EIATTR_KPARAM_INFO
	.align		4
.L_14:
        /*0028*/ 	.byte	0x04, 0x17
        /*002a*/ 	.short	(.L_16 - .L_15)
.L_15:
        /*002c*/ 	.word	0x00000000
        /*0030*/ 	.short	0x0005
        /*0032*/ 	.short	0x0028
        /*0034*/ 	.byte	0x00, 0xf4, 0x21, 0x00


	//----- nvinfo : EIATTR_KPARAM_INFO
	.align		4
.L_16:
        /*0038*/ 	.byte	0x04, 0x17
        /*003a*/ 	.short	(.L_18 - .L_17)
.L_17:
        /*003c*/ 	.word	0x00000000
        /*0040*/ 	.short	0x0004
        /*0042*/ 	.short	0x0020
        /*0044*/ 	.byte	0x00, 0xf4, 0x21, 0x00


	//----- nvinfo : EIATTR_KPARAM_INFO
	.align		4
.L_18:
        /*0048*/ 	.byte	0x04, 0x17
        /*004a*/ 	.short	(.L_20 - .L_19)
.L_19:
        /*004c*/ 	.word	0x00000000
        /*0050*/ 	.short	0x0003
        /*0052*/ 	.short	0x0018
        /*0054*/ 	.byte	0x00, 0xf4, 0x21, 0x00


	//----- nvinfo : EIATTR_KPARAM_INFO
	.align		4
.L_20:
        /*0058*/ 	.byte	0x04, 0x17
        /*005a*/ 	.short	(.L_22 - .L_21)
.L_21:
        /*005c*/ 	.word	0x00000000
        /*0060*/ 	.short	0x0002
        /*0062*/ 	.short	0x0010
        /*0064*/ 	.byte	0x00, 0xf4, 0x21, 0x00


	//----- nvinfo : EIATTR_KPARAM_INFO
	.align		4
.L_22:
        /*0068*/ 	.byte	0x04, 0x17
        /*006a*/ 	.short	(.L_24 - .L_23)
.L_23:
        /*006c*/ 	.word	0x00000000
        /*0070*/ 	.short	0x0001
        /*0072*/ 	.short	0x0008
        /*0074*/ 	.byte	0x00, 0xf4, 0x21, 0x00


	//----- nvinfo : EIATTR_KPARAM_INFO
	.align		4
.L_24:
        /*0078*/ 	.byte	0x04, 0x17
        /*007a*/ 	.short	(.L_26 - .L_25)
.L_25:
        /*007c*/ 	.word	0x00000000
        /*0080*/ 	.short	0x0000
        /*0082*/ 	.short	0x0000
        /*0084*/ 	.byte	0x00, 0xf4, 0x21, 0x00


	//----- nvinfo : EIATTR_SPARSE_MMA_MASK
	.align		4
.L_26:
        /*0088*/ 	.byte	0x03, 0x50
        /*008a*/ 	.short	0x0000


	//----- nvinfo : EIATTR_MAXREG_COUNT
	.align		4
        /*008c*/ 	.byte	0x03, 0x1b
        /*008e*/ 	.short	0x00ff


	//----- nvinfo : EIATTR_EXIT_INSTR_OFFSETS
	.align		4
        /*0090*/ 	.byte	0x04, 0x1c
        /*0092*/ 	.short	(.L_28 - .L_27)


	//   ....[0]....
.L_27:
        /*0094*/ 	.word	0x00001040


	//   ....[1]....
        /*0098*/ 	.word	0x00001090


	//----- nvinfo : EIATTR_REQNTID
	.align		4
.L_28:
        /*009c*/ 	.byte	0x04, 0x10
        /*009e*/ 	.short	(.L_30 - .L_29)
.L_29:
        /*00a0*/ 	.word	0x00000100
        /*00a4*/ 	.word	0x00000001
        /*00a8*/ 	.word	0x00000001


	//----- nvinfo : EIATTR_CBANK_PARAM_SIZE
	.align		4
.L_30:
        /*00ac*/ 	.byte	0x03, 0x19
        /*00ae*/ 	.short	0x0038


	//----- nvinfo : EIATTR_PARAM_CBANK
	.align		4
        /*00b0*/ 	.byte	0x04, 0x0a
        /*00b2*/ 	.short	(.L_32 - .L_31)
	.align		4
.L_31:
        /*00b4*/ 	.word	index@(.nv.constant0.triton_poi_fused__native_batch_norm_legit_leaky_relu_14)
        /*00b8*/ 	.short	0x0210
        /*00ba*/ 	.short	0x0038


	//----- nvinfo : EIATTR_SW_WAR
	.align		4
.L_32:
        /*00bc*/ 	.byte	0x04, 0x36
        /*00be*/ 	.short	(.L_34 - .L_33)
.L_33:
        /*00c0*/ 	.word	0x00000008
.L_34:


//--------------------- .nv.callgraph             --------------------------
	.section	.nv.callgraph,"",@"SHT_CUDA_CALLGRAPH"
	.align	4
	.sectionentsize	8
	.align		4
        /*0000*/ 	.word	0x00000000
	.align		4
        /*0004*/ 	.word	0xffffffff
	.align		4
        /*0008*/ 	.word	0x00000000
	.align		4
        /*000c*/ 	.word	0xfffffffe
	.align		4
        /*0010*/ 	.word	0x00000000
	.align		4
        /*0014*/ 	.word	0xfffffffd
	.align		4
        /*0018*/ 	.word	0x00000000
	.align		4
        /*001c*/ 	.word	0xfffffffc


//--------------------- .nv.constant4             --------------------------
	.section	.nv.constant4,"a",@progbits
	.align	8
	.align		8
.nv.constant4:
        /*0000*/ 	.dword	_$_str


//--------------------- .text.triton_poi_fused__native_batch_norm_legit_leaky_relu_14 --------------------------
	.section	.text.triton_poi_fused__native_batch_norm_legit_leaky_relu_14,"ax",@progbits
	.sectionflags	@"SHF_BARRIERS=1"
	.align	128
        .global         triton_poi_fused__native_batch_norm_legit_leaky_relu_14
        .type           triton_poi_fused__native_batch_norm_legit_leaky_relu_14,@function
        .size           triton_poi_fused__native_batch_norm_legit_leaky_relu_14,(.L_x_1 - triton_poi_fused__native_batch_norm_legit_leaky_relu_14)
        .other          triton_poi_fused__native_batch_norm_legit_leaky_relu_14,@"STO_CUDA_ENTRY STV_DEFAULT"
triton_poi_fused__native_batch_norm_legit_leaky_relu_14:
.text.triton_poi_fused__native_batch_norm_legit_leaky_relu_14:
[----:B------:R-:W0:Y:S01]  /*0000*/  LDC R1, c[0x0][0x28] ;  /* 0x00000a00ff017b82 */ /* 0x000e220000000800 */
[----:B------:R-:W1:Y:S07]  /*0010*/  S2R R2, SR_TID.X ;  /* 0x0000000000027919 */ /* 0x000e6e0000002100 */
[----:B------:R-:W2:Y:S01]  /*0020*/  LDC.64 R16, c[0x0][0x210] ;  /* 0x00008400ff107b82 */ /* 0x000ea20000000a00 */
[----:B------:R-:W-:Y:S01]  /*0030*/  ULDC.64 UR6, c[0x0][0x208] ;  /* 0x0000820000067ab9 */ /* 0x000fe20000000a00 */
[----:B------:R-:W3:Y:S01]  /*0040*/  S2R R0, SR_CTAID.X ;  /* 0x0000000000007919 */ /* 0x000ee20000002500 */
[----:B------:R-:W4:Y:S01]  /*0050*/  S2R R20, SR_CTAID.Y ;  /* 0x0000000000147919 */ /* 0x000f220000002600 */
[----:B------:R-:W-:-:S04]  /*0060*/  CS2R R10, SRZ ;  /* 0x00000000000a7805 */ /* 0x000fc8000001ff00 */
[----:B------:R-:W5:Y:S01]  /*0070*/  S2UR UR5, SR_CgaCtaId ;  /* 0x00000000000579c3 */ /* 0x000f620000008800 */
[----:B------:R-:W-:-:S07]  /*0080*/  UMOV UR4, 0x400 ;  /* 0x0000040000047882 */ /* 0x000fce0000000000 */
[----:B------:R-:W2:Y:S01]  /*0090*/  LDC.64 R28, c[0x0][0x220] ;  /* 0x00008800ff1c7b82 */ /* 0x000ea20000000a00 */
[----:B-1----:R-:W-:Y:S01]  /*00a0*/  IMAD.SHL.U32 R3, R2, 0x4, RZ ;  /* 0x0000000402037824 */ /* 0x002fe200078e00ff */
[----:B------:R-:W-:-:S04]  /*00b0*/  SHF.R.U32.HI R15, RZ, 0x6, R2 ;  /* 0x00000006ff0f7819 */ /* 0x000fc80000011602 */
[----:B------:R-:W-:Y:S02]  /*00c0*/  LOP3.LUT R5, R3, 0xfc, RZ, 0xc0, !PT ;  /* 0x000000fc03057812 */ /* 0x000fe400078ec0ff */
[----:B------:R-:W-:Y:S02]  /*00d0*/  SGXT.U32 R15, R15, 0x2 ;  /* 0x000000020f0f781a */ /* 0x000fe40000000000 */
[----:B---3--:R-:W-:Y:S02]  /*00e0*/  PRMT R5, R5, 0x6540, R0 ;  /* 0x0000654005057816 */ /* 0x008fe40000000000 */
[----:B----4-:R-:W-:Y:S02]  /*00f0*/  SHF.L.U32 R20, R20, 0x4, RZ ;  /* 0x0000000414147819 */ /* 0x010fe400000006ff */
[----:B------:R-:W-:Y:S02]  /*0100*/  SHF.R.S32.HI R4, RZ, 0x1f, R5 ;  /* 0x0000001fff047819 */ /* 0x000fe40000011405 */
[----:B------:R-:W-:-:S02]  /*0110*/  LOP3.LUT R15, R20, R15, RZ, 0xfc, !PT ;  /* 0x0000000f140f7212 */ /* 0x000fc400078efcff */
[----:B------:R-:W-:Y:S02]  /*0120*/  LEA.HI R4, R4, R5, RZ, 0x8 ;  /* 0x0000000504047211 */ /* 0x000fe400078f40ff */
[----:B------:R-:W-:Y:S02]  /*0130*/  ISETP.GE.AND P0, PT, R5, 0x400, PT ;  /* 0x000004000500780c */ /* 0x000fe40003f06270 */
[C---:B------:R-:W-:Y:S01]  /*0140*/  LOP3.LUT R18, R4.reuse, 0xffffff00, RZ, 0xc0, !PT ;  /* 0xffffff0004127812 */ /* 0x040fe200078ec0ff */
[----:B------:R-:W-:Y:S01]  /*0150*/  IMAD.SHL.U32 R6, R4, 0x100, RZ ;  /* 0x0000010004067824 */ /* 0x000fe200078e00ff */
[C---:B------:R-:W-:Y:S02]  /*0160*/  ISETP.LT.AND P1, PT, R15.reuse, 0x100, !P0 ;  /* 0x000001000f00780c */ /* 0x040fe40004721270 */
[----:B------:R-:W-:Y:S02]  /*0170*/  LOP3.LUT R9, R15, 0x4, RZ, 0xfc, !PT ;  /* 0x000000040f097812 */ /* 0x000fe400078efcff */
[----:B------:R-:W-:-:S02]  /*0180*/  LOP3.LUT R6, R6, 0xffff0000, RZ, 0xc0, !PT ;  /* 0xffff000006067812 */ /* 0x000fc400078ec0ff */
[----:B------:R-:W-:Y:S02]  /*0190*/  ISETP.LT.AND P2, PT, R9, 0x100, !P0 ;  /* 0x000001000900780c */ /* 0x000fe40004741270 */
[----:B------:R-:W-:Y:S02]  /*01a0*/  IADD3 R18, R6, R5, -R18 ;  /* 0x0000000506127210 */ /* 0x000fe40007ffe812 */
[----:B------:R-:W-:Y:S02]  /*01b0*/  CS2R R4, SRZ ;  /* 0x0000000000047805 */ /* 0x000fe4000001ff00 */
[----:B------:R-:W-:Y:S02]  /*01c0*/  CS2R R6, SRZ ;  /* 0x0000000000067805 */ /* 0x000fe4000001ff00 */
[----:B------:R-:W-:-:S05]  /*01d0*/  LEA R23, R15, R18, 0x8 ;  /* 0x000000120f177211 */ /* 0x000fca00078e40ff */
[----:B--2---:R-:W-:-:S05]  /*01e0*/  IMAD.WIDE R22, R23, 0x4, R16 ;  /* 0x0000000417167825 */ /* 0x004fca00078e0210 */
[----:B------:R1:W2:Y:S01]  /*01f0*/  @P1 LDG.E.EL.128 R4, desc[UR6][R22.64] ;  /* 0x0000000616041981 */ /* 0x0002a2000c2e1d00 */
[----:B------:R-:W-:Y:S01]  /*0200*/  IMAD R25, R9, 0x100, R18 ;  /* 0x0000010009197824 */ /* 0x000fe200078e0212 */
[----:B------:R-:W-:Y:S02]  /*0210*/  CS2R R8, SRZ ;  /* 0x0000000000087805 */ /* 0x000fe4000001ff00 */
[----:B------:R-:W-:Y:S01]  /*0220*/  LOP3.LUT R13, R15, 0x8, RZ, 0xfc, !PT ;  /* 0x000000080f0d7812 */ /* 0x000fe200078efcff */
[----:B------:R-:W-:-:S03]  /*0230*/  IMAD.WIDE R24, R25, 0x4, R16 ;  /* 0x0000000419187825 */ /* 0x000fc600078e0210 */
[C---:B------:R-:W-:Y:S02]  /*0240*/  ISETP.LT.AND P1, PT, R13.reuse, 0x100, !P0 ;  /* 0x000001000d00780c */ /* 0x040fe40004721270 */
[----:B------:R3:W4:Y:S01]  /*0250*/  @P2 LDG.E.EL.128 R8, desc[UR6][R24.64] ;  /* 0x0000000618082981 */ /* 0x000722000c2e1d00 */
[----:B------:R-:W-:Y:S02]  /*0260*/  LEA R21, R13, R18, 0x8 ;  /* 0x000000120d157211 */ /* 0x000fe400078e40ff */
[----:B------:R-:W-:Y:S02]  /*0270*/  CS2R R12, SRZ ;  /* 0x00000000000c7805 */ /* 0x000fe4000001ff00 */
[----:B------:R-:W-:Y:S02]  /*0280*/  LOP3.LUT R19, R15, 0xc, RZ, 0xfc, !PT ;  /* 0x0000000c0f137812 */ /* 0x000fe400078efcff */
[----:B------:R-:W-:Y:S01]  /*0290*/  CS2R R14, SRZ ;  /* 0x00000000000e7805 */ /* 0x000fe2000001ff00 */
[----:B-1----:R-:W-:Y:S01]  /*02a0*/  IMAD.WIDE R22, R21, 0x4, R16 ;  /* 0x0000000415167825 */ /* 0x002fe200078e0210 */
[----:B------:R-:W-:-:S03]  /*02b0*/  ISETP.LT.AND P0, PT, R19, 0x100, !P0 ;  /* 0x000001001300780c */ /* 0x000fc60004701270 */
[----:B------:R-:W-:Y:S01]  /*02c0*/  IMAD R21, R19, 0x100, R18 ;  /* 0x0000010013157824 */ /* 0x000fe200078e0212 */
[----:B------:R1:W4:Y:S01]  /*02d0*/  @P1 LDG.E.EL.128 R12, desc[UR6][R22.64] ;  /* 0x00000006160c1981 */ /* 0x000322000c2e1d00 */
[----:B------:R-:W-:Y:S02]  /*02e0*/  CS2R R18, SRZ ;  /* 0x0000000000127805 */ /* 0x000fe4000001ff00 */
[----:B---3--:R-:W-:Y:S01]  /*02f0*/  IMAD.WIDE R24, R21, 0x4, R16 ;  /* 0x0000000415187825 */ /* 0x008fe200078e0210 */
[----:B------:R-:W-:-:S06]  /*0300*/  CS2R R16, SRZ ;  /* 0x0000000000107805 */ /* 0x000fcc000001ff00 */
[----:B------:R3:W3:Y:S01]  /*0310*/  @P0 LDG.E.EL.128 R16, desc[UR6][R24.64] ;  /* 0x0000000618100981 */ /* 0x0006e2000c2e1d00 */
[----:B------:R-:W-:Y:S01]  /*0320*/  SHF.R.U32.HI R21, RZ, 0x8, R3 ;  /* 0x00000008ff157819 */ /* 0x000fe20000011603 */
[----:B-----5:R-:W-:-:S03]  /*0330*/  UPRMT UR4, UR5, 0x654, UR4 ;  /* 0x0000065405047896 */ /* 0x020fc60008000004 */
[----:B-1----:R-:W-:Y:S02]  /*0340*/  SGXT.U32 R22, R21, 0x2 ;  /* 0x000000021516781a */ /* 0x002fe40000000000 */
[----:B------:R-:W-:Y:S02]  /*0350*/  LOP3.LUT R21, R3, 0x3fc, RZ, 0xc0, !PT ;  /* 0x000003fc03157812 */ /* 0x000fe400078ec0ff */
[----:B------:R-:W-:Y:S02]  /*0360*/  LOP3.LUT R23, R22, 0x3fc, R3, 0xf8, !PT ;  /* 0x000003fc16177812 */ /* 0x000fe400078ef803 */
[----:B------:R-:W-:Y:S02]  /*0370*/  LEA R26, R22, UR4, 0x2 ;  /* 0x00000004161a7c11 */ /* 0x000fe4000f8e10ff */
[----:B------:R-:W-:Y:S02]  /*0380*/  LEA R22, R23, UR4, 0x2 ;  /* 0x0000000417167c11 */ /* 0x000fe4000f8e10ff */
[----:B------:R-:W-:-:S02]  /*0390*/  LEA R21, R21, R26, 0x2 ;  /* 0x0000001a15157211 */ /* 0x000fc400078e10ff */
[----:B------:R-:W-:Y:S01]  /*03a0*/  LOP3.LUT R23, R2, 0xff, RZ, 0xc0, !PT ;  /* 0x000000ff02177812 */ /* 0x000fe200078ec0ff */
[----:B------:R-:W1:Y:S01]  /*03b0*/  LDC.64 R26, c[0x0][0x218] ;  /* 0x00008600ff1a7b82 */ /* 0x000e620000000a00 */
[----:B--2---:R2:W-:Y:S04]  /*03c0*/  STS [R22], R4 ;  /* 0x0000000416007388 */ /* 0x0045e80000000800 */
[----:B------:R-:W-:Y:S04]  /*03d0*/  STS [R21+0x4], R5 ;  /* 0x0000040515007388 */ /* 0x000fe80000000800 */
[----:B------:R-:W-:Y:S01]  /*03e0*/  STS [R21+0x8], R6 ;  /* 0x0000080615007388 */ /* 0x000fe20000000800 */
[----:B--2---:R-:W-:-:S03]  /*03f0*/  LEA R4, R23, UR4, 0x2 ;  /* 0x0000000417047c11 */ /* 0x004fc6000f8e10ff */
[----:B------:R-:W-:Y:S01]  /*0400*/  STS [R21+0xc], R7 ;  /* 0x00000c0715007388 */ /* 0x000fe20000000800 */
[----:B------:R-:W-:Y:S06]  /*0410*/  BAR.SYNC.DEFER_BLOCKING 0x0 ;  /* 0x0000000000007b1d */ /* 0x000fec0000010000 */
[----:B------:R-:W2:Y:S04]  /*0420*/  LDS R5, [R4] ;  /* 0x0000000004057984 */ /* 0x000ea80000000800 */
[----:B------:R-:W-:Y:S04]  /*0430*/  LDS R6, [R4+0x404] ;  /* 0x0004040004067984 */ /* 0x000fe80000000800 */
[----:B------:R-:W-:Y:S04]  /*0440*/  LDS R7, [R4+0x808] ;  /* 0x0008080004077984 */ /* 0x000fe80000000800 */
[----:B------:R-:W-:Y:S01]  /*0450*/  LDS R23, [R4+0xc0c] ;  /* 0x000c0c0004177984 */ /* 0x000fe20000000800 */
[----:B------:R-:W-:Y:S06]  /*0460*/  BAR.SYNC.DEFER_BLOCKING 0x0 ;  /* 0x0000000000007b1d */ /* 0x000fec0000010000 */
[----:B----4-:R-:W-:Y:S04]  /*0470*/  STS [R22], R8 ;  /* 0x0000000816007388 */ /* 0x010fe80000000800 */
[----:B------:R-:W-:Y:S04]  /*0480*/  STS [R21+0x4], R9 ;  /* 0x0000040915007388 */ /* 0x000fe80000000800 */
[----:B------:R-:W-:Y:S04]  /*0490*/  STS [R21+0x8], R10 ;  /* 0x0000080a15007388 */ /* 0x000fe80000000800 */
[----:B------:R-:W-:Y:S01]  /*04a0*/  STS [R21+0xc], R11 ;  /* 0x00000c0b15007388 */ /* 0x000fe20000000800 */
[----:B------:R-:W-:Y:S06]  /*04b0*/  BAR.SYNC.DEFER_BLOCKING 0x0 ;  /* 0x0000000000007b1d */ /* 0x000fec0000010000 */
[----:B------:R-:W4:Y:S04]  /*04c0*/  LDS R8, [R4] ;  /* 0x0000000004087984 */ /* 0x000f280000000800 */
[----:B------:R-:W-:Y:S04]  /*04d0*/  LDS R11, [R4+0x404] ;  /* 0x00040400040b7984 */ /* 0x000fe80000000800 */
[----:B------:R-:W-:Y:S04]  /*04e0*/  LDS R10, [R4+0x808] ;  /* 0x00080800040a7984 */ /* 0x000fe80000000800 */
[----:B------:R-:W5:Y:S01]  /*04f0*/  LDS R9, [R4+0xc0c] ;  /* 0x000c0c0004097984 */ /* 0x000f620000000800 */
[----:B------:R-:W-:Y:S06]  /*0500*/  BAR.SYNC.DEFER_BLOCKING 0x0 ;  /* 0x0000000000007b1d */ /* 0x000fec0000010000 */
[----:B------:R-:W-:Y:S04]  /*0510*/  STS [R22], R12 ;  /* 0x0000000c16007388 */ /* 0x000fe80000000800 */
[----:B------:R-:W-:Y:S04]  /*0520*/  STS [R21+0x4], R13 ;  /* 0x0000040d15007388 */ /* 0x000fe80000000800 */
[----:B------:R-:W-:Y:S04]  /*0530*/  STS [R21+0x8], R14 ;  /* 0x0000080e15007388 */ /* 0x000fe80000000800 */
[----:B------:R1:W-:Y:S01]  /*0540*/  STS [R21+0xc], R15 ;  /* 0x00000c0f15007388 */ /* 0x0003e20000000800 */
[----:B------:R-:W-:Y:S01]  /*0550*/  BAR.SYNC.DEFER_BLOCKING 0x0 ;  /* 0x0000000000007b1d */ /* 0x000fe20000010000 */
[----:B01----:R-:W-:-:S04]  /*0560*/  PRMT R15, R2, 0x6540, R0 ;  /* 0x00006540020f7816 */ /* 0x003fc80000000000 */
[C---:B------:R-:W-:Y:S01]  /*0570*/  ISETP.GE.AND P0, PT, R15.reuse, 0x400, PT ;  /* 0x000004000f00780c */ /* 0x040fe20003f06270 */
[----:B------:R-:W-:-:S04]  /*0580*/  IMAD.WIDE R28, R15, 0x4, R28 ;  /* 0x000000040f1c7825 */ /* 0x000fc800078e021c */
[----:B------:R-:W-:Y:S01]  /*0590*/  IMAD.WIDE R26, R15, 0x4, R26 ;  /* 0x000000040f1a7825 */ /* 0x000fe200078e021a */
[----:B------:R-:W0:Y:S04]  /*05a0*/  LDS R12, [R4] ;  /* 0x00000000040c7984 */ /* 0x000e280000000800 */
[----:B------:R-:W1:Y:S04]  /*05b0*/  LDS R13, [R4+0x404] ;  /* 0x00040400040d7984 */ /* 0x000e680000000800 */
[----:B------:R-:W0:Y:S04]  /*05c0*/  LDS R14, [R4+0x808] ;  /* 0x00080800040e7984 */ /* 0x000e280000000800 */
[----:B---3--:R-:W3:Y:S01]  /*05d0*/  LDS R24, [R4+0xc0c] ;  /* 0x000c0c0004187984 */ /* 0x008ee20000000800 */
[----:B------:R-:W-:Y:S06]  /*05e0*/  BAR.SYNC.DEFER_BLOCKING 0x0 ;  /* 0x0000000000007b1d */ /* 0x000fec0000010000 */
[----:B------:R-:W-:Y:S04]  /*05f0*/  STS [R22], R16 ;  /* 0x0000001016007388 */ /* 0x000fe80000000800 */
[----:B------:R-:W-:Y:S04]  /*0600*/  STS [R21+0x4], R17 ;  /* 0x0000041115007388 */ /* 0x000fe80000000800 */
[----:B------:R2:W-:Y:S04]  /*0610*/  STS [R21+0x8], R18 ;  /* 0x0000081215007388 */ /* 0x0005e80000000800 */
[----:B------:R4:W-:Y:S01]  /*0620*/  STS [R21+0xc], R19 ;  /* 0x00000c1315007388 */ /* 0x0009e20000000800 */
[----:B------:R-:W-:Y:S01]  /*0630*/  BAR.SYNC.DEFER_BLOCKING 0x0 ;  /* 0x0000000000007b1d */ /* 0x000fe20000010000 */
[----:B--2---:R-:W-:Y:S01]  /*0640*/  IMAD.MOV.U32 R18, RZ, RZ, RZ ;  /* 0x000000ffff127224 */ /* 0x004fe200078e00ff */
[----:B----4-:R-:W-:Y:S01]  /*0650*/  HFMA2.MMA R21, -RZ, RZ, 0, 0 ;  /* 0x00000000ff157435 */ /* 0x010fe200000001ff */
[----:B------:R-:W-:-:S04]  /*0660*/  SHF.R.S32.HI R16, RZ, 0x17, R0 ;  /* 0x00000017ff107819 */ /* 0x000fc80000011400 */
[----:B------:R-:W-:Y:S01]  /*0670*/  SGXT R16, R16, 0x1 ;  /* 0x000000011010781a */ /* 0x000fe20000000200 */
[----:B------:R2:W4:Y:S04]  /*0680*/  @!P0 LDG.E.EL R18, desc[UR6][R28.64] ;  /* 0x000000061c128981 */ /* 0x000528000c2e1900 */
[----:B------:R0:W3:Y:S01]  /*0690*/  @!P0 LDG.E.EL R21, desc[UR6][R26.64] ;  /* 0x000000061a158981 */ /* 0x0000e2000c2e1900 */
[----:B------:R-:W1:Y:S01]  /*06a0*/  S2UR UR4, SR_CgaCtaId ;  /* 0x00000000000479c3 */ /* 0x000e620000008800 */
[----:B------:R-:W-:Y:S02]  /*06b0*/  HFMA2.MMA R19, -RZ, RZ, 0.9375, 0 ;  /* 0x3b800000ff137435 */ /* 0x000fe400000001ff */
[----:B------:R-:W-:Y:S04]  /*06c0*/  LDS R22, [R4+0x404] ;  /* 0x0004040004167984 */ /* 0x000fe80000000800 */
[----:B------:R-:W-:Y:S01]  /*06d0*/  LDS R25, [R4+0x808] ;  /* 0x0008080004197984 */ /* 0x000fe20000000800 */
[----:B--2---:R-:W2:Y:S08]  /*06e0*/  LDC.64 R28, c[0x0][0x228] ;  /* 0x00008a00ff1c7b82 */ /* 0x004eb00000000a00 */
[----:B0-----:R-:W0:Y:S01]  /*06f0*/  LDC.64 R26, c[0x0][0x230] ;  /* 0x00008c00ff1a7b82 */ /* 0x001e220000000a00 */
[----:B------:R-:W-:-:S04]  /*0700*/  LEA.HI R16, R16, R15, RZ, 0x8 ;  /* 0x0000000f10107211 */ /* 0x000fc800078f40ff */
[----:B------:R-:W-:-:S05]  /*0710*/  LOP3.LUT R16, R16, 0xffffff00, RZ, 0xc0, !PT ;  /* 0xffffff0010107812 */ /* 0x000fca00078ec0ff */
[C---:B------:R-:W-:Y:S02]  /*0720*/  IMAD.IADD R17, R15.reuse, 0x1, -R16 ;  /* 0x000000010f117824 */ /* 0x040fe400078e0a10 */
[----:B--2---:R-:W-:Y:S01]  /*0730*/  IMAD.WIDE R28, R15, 0x4, R28 ;  /* 0x000000040f1c7825 */ /* 0x004fe200078e021c */
[----:B------:R-:W-:-:S06]  /*0740*/  MOV R15, RZ ;  /* 0x000000ff000f7202 */ /* 0x000fcc0000000f00 */
[----:B------:R2:W5:Y:S01]  /*0750*/  @!P0 LDG.E.EL R15, desc[UR6][R28.64] ;  /* 0x000000061c0f8981 */ /* 0x000562000c2e1900 */
[----:B0-----:R-:W-:-:S04]  /*0760*/  IMAD.WIDE R26, R17, 0x4, R26 ;  /* 0x00000004111a7825 */ /* 0x001fc800078e021a */
[----:B------:R-:W-:Y:S01]  /*0770*/  IMAD.MOV.U32 R17, RZ, RZ, RZ ;  /* 0x000000ffff117224 */ /* 0x000fe200078e00ff */
[----:B------:R-:W0:Y:S01]  /*0780*/  S2R R16, SR_TID.X ;  /* 0x0000000000107919 */ /* 0x000e220000002100 */
[----:B--2---:R-:W-:Y:S04]  /*0790*/  LDS R29, [R4+0xc0c] ;  /* 0x000c0c00041d7984 */ /* 0x004fe80000000800 */
[----:B------:R2:W5:Y:S04]  /*07a0*/  @!P0 LDG.E.EL R17, desc[UR6][R26.64] ;  /* 0x000000061a118981 */ /* 0x000568000c2e1900 */
[----:B--2---:R4:W2:Y:S01]  /*07b0*/  LDS R27, [R4] ;  /* 0x00000000041b7984 */ /* 0x0048a20000000800 */
[----:B------:R-:W-:-:S02]  /*07c0*/  UMOV UR5, 0x400 ;  /* 0x0000040000057882 */ /* 0x000fc40000000000 */
[----:B-1----:R-:W-:Y:S01]  /*07d0*/  UPRMT UR4, UR4, 0x654, UR5 ;  /* 0x0000065404047896 */ /* 0x002fe20008000005 */
[----:B0-----:R-:W-:-:S05]  /*07e0*/  IMAD.SHL.U32 R28, R16, 0x10, RZ ;  /* 0x00000010101c7824 */ /* 0x001fca00078e00ff */
[----:B------:R-:W-:Y:S02]  /*07f0*/  LOP3.LUT R28, R28, 0xff0, RZ, 0xc0, !PT ;  /* 0x00000ff01c1c7812 */ /* 0x000fe400078ec0ff */
[----:B------:R-:W-:Y:S01]  /*0800*/  LOP3.LUT R3, R20, 0xc, R3, 0xf8, !PT ;  /* 0x0000000c14037812 */ /* 0x000fe200078ef803 */
[----:B------:R-:W-:Y:S01]  /*0810*/  BAR.SYNC.DEFER_BLOCKING 0x0 ;  /* 0x0000000000007b1d */ /* 0x000fe20000010000 */
[----:B----4-:R-:W-:Y:S01]  /*0820*/  FFMA R4, R18, R19, 9.9999997473787516356e-06 ;  /* 0x3727c5ac12047423 */ /* 0x010fe20000000013 */
[--C-:B---3--:R-:W-:Y:S01]  /*0830*/  FADD R18, R5, -R21.reuse ;  /* 0x8000001505127221 */ /* 0x108fe20000000000 */
[----:B------:R-:W-:-:S03]  /*0840*/  FADD R5, R8, -R21 ;  /* 0x8000001508057221 */ /* 0x000fc60000000000 */
[----:B------:R-:W0:Y:S01]  /*0850*/  MUFU.RSQ R8, R4 ;  /* 0x0000000400087308 */ /* 0x000e220000001400 */
[--C-:B-----5:R-:W-:Y:S01]  /*0860*/  FADD R9, R9, -R21.reuse ;  /* 0x8000001509097221 */ /* 0x120fe20000000000 */
[--C-:B------:R-:W-:Y:S01]  /*0870*/  FADD R26, R7, -R21.reuse ;  /* 0x80000015071a7221 */ /* 0x100fe20000000000 */
[--C-:B------:R-:W-:Y:S01]  /*0880*/  FADD R11, R11, -R21.reuse ;  /* 0x800000150b0b7221 */ /* 0x100fe20000000000 */
[--C-:B------:R-:W-:Y:S01]  /*0890*/  FADD R10, R10, -R21.reuse ;  /* 0x800000150a0a7221 */ /* 0x100fe20000000000 */
[----:B------:R-:W-:Y:S01]  /*08a0*/  IADD3 R7, R28, UR4, RZ ;  /* 0x000000041c077c10 */ /* 0x000fe2000fffe0ff */
[----:B------:R-:W-:-:S04]  /*08b0*/  FADD R19, R6, -R21 ;  /* 0x8000001506137221 */ /* 0x000fc80000000000 */
[----:B------:R-:W-:Y:S02]  /*08c0*/  IMAD R28, R28, 0x4, R7 ;  /* 0x000000041c1c7824 */ /* 0x000fe400078e0207 */
[C---:B0-----:R-:W-:Y:S01]  /*08d0*/  FMUL R4, R8.reuse, R9 ;  /* 0x0000000908047220 */ /* 0x041fe20000400000 */
[C---:B------:R-:W-:Y:S01]  /*08e0*/  FMUL R10, R8.reuse, R10 ;  /* 0x0000000a080a7220 */ /* 0x040fe20000400000 */
[C---:B------:R-:W-:Y:S01]  /*08f0*/  FMUL R11, R8.reuse, R11 ;  /* 0x0000000b080b7220 */ /* 0x040fe20000400000 */
[----:B------:R-:W-:Y:S01]  /*0900*/  FMUL R9, R8, R5 ;  /* 0x0000000508097220 */ /* 0x000fe20000400000 */
[--C-:B------:R-:W-:Y:S01]  /*0910*/  FADD R23, R23, -R21.reuse ;  /* 0x8000001517177221 */ /* 0x100fe20000000000 */
[--C-:B------:R-:W-:Y:S01]  /*0920*/  FADD R12, R12, -R21.reuse ;  /* 0x800000150c0c7221 */ /* 0x100fe20000000000 */
[--C-:B------:R-:W-:Y:S01]  /*0930*/  FADD R13, R13, -R21.reuse ;  /* 0x800000150d0d7221 */ /* 0x100fe20000000000 */
[--C-:B------:R-:W-:Y:S01]  /*0940*/  FADD R14, R14, -R21.reuse ;  /* 0x800000150e0e7221 */ /* 0x100fe20000000000 */
[--C-:B------:R-:W-:Y:S01]  /*0950*/  FADD R24, R24, -R21.reuse ;  /* 0x8000001518187221 */ /* 0x100fe20000000000 */
[--C-:B--2---:R-:W-:Y:S01]  /*0960*/  FADD R27, R27, -R21.reuse ;  /* 0x800000151b1b7221 */ /* 0x104fe20000000000 */
[--C-:B------:R-:W-:Y:S01]  /*0970*/  FADD R22, R22, -R21.reuse ;  /* 0x8000001516167221 */ /* 0x100fe20000000000 */
[--C-:B------:R-:W-:Y:S01]  /*0980*/  FADD R25, R25, -R21.reuse ;  /* 0x8000001519197221 */ /* 0x100fe20000000000 */
[----:B------:R-:W-:Y:S01]  /*0990*/  FADD R29, R29, -R21 ;  /* 0x800000151d1d7221 */ /* 0x000fe20000000000 */
[C---:B------:R-:W-:Y:S01]  /*09a0*/  FMUL R24, R8.reuse, R24 ;  /* 0x0000001808187220 */ /* 0x040fe20000400000 */
[----:B------:R-:W-:Y:S01]  /*09b0*/  FMUL R14, R8, R14 ;  /* 0x0000000e080e7220 */ /* 0x000fe20000400000 */
[-CC-:B------:R-:W-:Y:S01]  /*09c0*/  FFMA R7, R4, R15.reuse, R17.reuse ;  /* 0x0000000f04077223 */ /* 0x180fe20000000011 */
[-CC-:B------:R-:W-:Y:S01]  /*09d0*/  FFMA R6, R10, R15.reuse, R17.reuse ;  /* 0x0000000f0a067223 */ /* 0x180fe20000000011 */
[-CC-:B------:R-:W-:Y:S01]  /*09e0*/  FFMA R5, R11, R15.reuse, R17.reuse ;  /* 0x0000000f0b057223 */ /* 0x180fe20000000011 */
[----:B------:R-:W-:-:S02]  /*09f0*/  FFMA R4, R9, R15, R17 ;  /* 0x0000000f09047223 */ /* 0x000fc40000000011 */
[----:B------:R-:W-:Y:S02]  /*0a00*/  FSETP.GT.AND P0, PT, R7, RZ, PT ;  /* 0x000000ff0700720b */ /* 0x000fe40003f04000 */
[----:B------:R-:W-:Y:S02]  /*0a10*/  FSETP.GT.AND P1, PT, R6, RZ, PT ;  /* 0x000000ff0600720b */ /* 0x000fe40003f24000 */
[----:B------:R-:W-:Y:S02]  /*0a20*/  FSETP.GT.AND P2, PT, R5, RZ, PT ;  /* 0x000000ff0500720b */ /* 0x000fe40003f44000 */
[----:B------:R-:W-:Y:S01]  /*0a30*/  FSETP.GT.AND P3, PT, R4, RZ, PT ;  /* 0x000000ff0400720b */ /* 0x000fe20003f64000 */
[C---:B------:R-:W-:Y:S01]  /*0a40*/  FMUL R9, R8.reuse, R18 ;  /* 0x0000001208097220 */ /* 0x040fe20000400000 */
[C---:B------:R-:W-:Y:S01]  /*0a50*/  FMUL R13, R8.reuse, R13 ;  /* 0x0000000d080d7220 */ /* 0x040fe20000400000 */
[C---:B------:R-:W-:Y:S01]  /*0a60*/  FMUL R12, R8.reuse, R12 ;  /* 0x0000000c080c7220 */ /* 0x040fe20000400000 */
[----:B------:R-:W-:-:S03]  /*0a70*/  FMUL R23, R8, R23 ;  /* 0x0000001708177220 */ /* 0x000fc60000400000 */
[----:B------:R-:W-:Y:S02]  /*0a80*/  @!P0 FMUL R7, R7, 0.20000000298023223877 ;  /* 0x3e4ccccd07078820 */ /* 0x000fe40000400000 */
[----:B------:R-:W-:Y:S02]  /*0a90*/  @!P1 FMUL R6, R6, 0.20000000298023223877 ;  /* 0x3e4ccccd06069820 */ /* 0x000fe40000400000 */
[----:B------:R-:W-:Y:S02]  /*0aa0*/  @!P2 FMUL R5, R5, 0.20000000298023223877 ;  /* 0x3e4ccccd0505a820 */ /* 0x000fe40000400000 */
[----:B------:R-:W-:Y:S01]  /*0ab0*/  @!P3 FMUL R4, R4, 0.20000000298023223877 ;  /* 0x3e4ccccd0404b820 */ /* 0x000fe20000400000 */
[C---:B------:R-:W-:Y:S01]  /*0ac0*/  FMUL R26, R8.reuse, R26 ;  /* 0x0000001a081a7220 */ /* 0x040fe20000400000 */
[C---:B------:R-:W-:Y:S01]  /*0ad0*/  FMUL R19, R8.reuse, R19 ;  /* 0x0000001308137220 */ /* 0x040fe20000400000 */
[C---:B------:R-:W-:Y:S01]  /*0ae0*/  FMUL R27, R8.reuse, R27 ;  /* 0x0000001b081b7220 */ /* 0x040fe20000400000 */
[C---:B------:R-:W-:Y:S01]  /*0af0*/  FMUL R22, R8.reuse, R22 ;  /* 0x0000001608167220 */ /* 0x040fe20000400000 */
[----:B------:R0:W-:Y:S01]  /*0b00*/  STS.128 [R28+0x10], R4 ;  /* 0x000010041c007388 */ /* 0x0001e20000000c00 */
[C---:B------:R-:W-:Y:S01]  /*0b10*/  FMUL R25, R8.reuse, R25 ;  /* 0x0000001908197220 */ /* 0x040fe20000400000 */
[----:B------:R-:W-:Y:S01]  /*0b20*/  FMUL R29, R8, R29 ;  /* 0x0000001d081d7220 */ /* 0x000fe20000400000 */
[-CC-:B------:R-:W-:Y:S01]  /*0b30*/  FFMA R8, R12, R15.reuse, R17.reuse ;  /* 0x0000000f0c087223 */ /* 0x180fe20000000011 */
[-CC-:B------:R-:W-:Y:S01]  /*0b40*/  FFMA R11, R24, R15.reuse, R17.reuse ;  /* 0x0000000f180b7223 */ /* 0x180fe20000000011 */
[----:B------:R-:W-:-:S03]  /*0b50*/  FFMA R10, R14, R15, R17 ;  /* 0x0000000f0e0a7223 */ /* 0x000fc60000000011 */
[----:B------:R-:W-:Y:S02]  /*0b60*/  FSETP.GT.AND P0, PT, R8, RZ, PT ;  /* 0x000000ff0800720b */ /* 0x000fe40003f04000 */
[----:B------:R-:W-:Y:S01]  /*0b70*/  FSETP.GT.AND P4, PT, R11, RZ, PT ;  /* 0x000000ff0b00720b */ /* 0x000fe20003f84000 */
[-CC-:B0-----:R-:W-:Y:S01]  /*0b80*/  FFMA R4, R9, R15.reuse, R17.reuse ;  /* 0x0000000f09047223 */ /* 0x181fe20000000011 */
[-CC-:B------:R-:W-:Y:S01]  /*0b90*/  FFMA R7, R23, R15.reuse, R17.reuse ;  /* 0x0000000f17077223 */ /* 0x180fe20000000011 */
[----:B------:R-:W-:Y:S01]  /*0ba0*/  FFMA R9, R13, R15, R17 ;  /* 0x0000000f0d097223 */ /* 0x000fe20000000011 */
[----:B------:R-:W-:-:S03]  /*0bb0*/  FSETP.GT.AND P5, PT, R10, RZ, PT ;  /* 0x000000ff0a00720b */ /* 0x000fc60003fa4000 */
[----:B------:R-:W-:Y:S02]  /*0bc0*/  FSETP.GT.AND P1, PT, R7, RZ, PT ;  /* 0x000000ff0700720b */ /* 0x000fe40003f24000 */
[----:B------:R-:W-:Y:S01]  /*0bd0*/  FSETP.GT.AND P6, PT, R9, RZ, PT ;  /* 0x000000ff0900720b */ /* 0x000fe20003fc4000 */
[-CC-:B------:R-:W-:Y:S01]  /*0be0*/  FFMA R5, R19, R15.reuse, R17.reuse ;  /* 0x0000000f13057223 */ /* 0x180fe20000000011 */
[-CC-:B------:R-:W-:Y:S01]  /*0bf0*/  FFMA R6, R26, R15.reuse, R17.reuse ;  /* 0x0000000f1a067223 */ /* 0x180fe20000000011 */
[-CC-:B------:R-:W-:Y:S01]  /*0c00*/  FFMA R12, R27, R15.reuse, R17.reuse ;  /* 0x0000000f1b0c7223 */ /* 0x180fe20000000011 */
[-CC-:B------:R-:W-:Y:S01]  /*0c10*/  FFMA R13, R22, R15.reuse, R17.reuse ;  /* 0x0000000f160d7223 */ /* 0x180fe20000000011 */
[-CC-:B------:R-:W-:Y:S01]  /*0c20*/  FFMA R14, R25, R15.reuse, R17.reuse ;  /* 0x0000000f190e7223 */ /* 0x180fe20000000011 */
[----:B------:R-:W-:Y:S01]  /*0c30*/  FFMA R15, R29, R15, R17 ;  /* 0x0000000f1d0f7223 */ /* 0x000fe20000000011 */
[----:B------:R-:W-:Y:S01]  /*0c40*/  @!P4 FMUL R11, R11, 0.20000000298023223877 ;  /* 0x3e4ccccd0b0bc820 */ /* 0x000fe20000400000 */
[----:B------:R-:W-:Y:S01]  /*0c50*/  @!P5 FMUL R10, R10, 0.20000000298023223877 ;  /* 0x3e4ccccd0a0ad820 */ /* 0x000fe20000400000 */
[----:B------:R-:W-:Y:S01]  /*0c60*/  @!P0 FMUL R8, R8, 0.20000000298023223877 ;  /* 0x3e4ccccd08088820 */ /* 0x000fe20000400000 */
[----:B------:R-:W-:Y:S01]  /*0c70*/  FSETP.GT.AND P2, PT, R6, RZ, PT ;  /* 0x000000ff0600720b */ /* 0x000fe20003f44000 */
[----:B------:R-:W-:Y:S01]  /*0c80*/  @!P1 FMUL R7, R7, 0.20000000298023223877 ;  /* 0x3e4ccccd07079820 */ /* 0x000fe20000400000 */
[----:B------:R-:W-:Y:S01]  /*0c90*/  FSETP.GT.AND P3, PT, R5, RZ, PT ;  /* 0x000000ff0500720b */ /* 0x000fe20003f64000 */
[----:B------:R-:W-:Y:S01]  /*0ca0*/  @!P6 FMUL R9, R9, 0.20000000298023223877 ;  /* 0x3e4ccccd0909e820 */ /* 0x000fe20000400000 */
[----:B------:R-:W-:-:S02]  /*0cb0*/  FSETP.GT.AND P4, PT, R4, RZ, PT ;  /* 0x000000ff0400720b */ /* 0x000fc40003f84000 */
[----:B------:R-:W-:Y:S02]  /*0cc0*/  FSETP.GT.AND P5, PT, R12, RZ, PT ;  /* 0x000000ff0c00720b */ /* 0x000fe40003fa4000 */
[----:B------:R-:W-:Y:S02]  /*0cd0*/  FSETP.GT.AND P6, PT, R13, RZ, PT ;  /* 0x000000ff0d00720b */ /* 0x000fe40003fc4000 */
[----:B------:R-:W-:Y:S02]  /*0ce0*/  FSETP.GT.AND P0, PT, R14, RZ, PT ;  /* 0x000000ff0e00720b */ /* 0x000fe40003f04000 */
[----:B------:R-:W-:Y:S01]  /*0cf0*/  FSETP.GT.AND P1, PT, R15, RZ, PT ;  /* 0x000000ff0f00720b */ /* 0x000fe20003f24000 */
[----:B------:R-:W-:Y:S02]  /*0d00*/  @!P2 FMUL R6, R6, 0.20000000298023223877 ;  /* 0x3e4ccccd0606a820 */ /* 0x000fe40000400000 */
[----:B------:R-:W-:Y:S02]  /*0d10*/  @!P3 FMUL R5, R5, 0.20000000298023223877 ;  /* 0x3e4ccccd0505b820 */ /* 0x000fe40000400000 */
[----:B------:R-:W-:-:S02]  /*0d20*/  @!P4 FMUL R4, R4, 0.20000000298023223877 ;  /* 0x3e4ccccd0404c820 */ /* 0x000fc40000400000 */
[----:B------:R-:W-:Y:S02]  /*0d30*/  @!P5 FMUL R12, R12, 0.20000000298023223877 ;  /* 0x3e4ccccd0c0cd820 */ /* 0x000fe40000400000 */
[----:B------:R-:W-:Y:S02]  /*0d40*/  @!P6 FMUL R13, R13, 0.20000000298023223877 ;  /* 0x3e4ccccd0d0de820 */ /* 0x000fe40000400000 */
[----:B------:R-:W-:Y:S02]  /*0d50*/  @!P0 FMUL R14, R14, 0.20000000298023223877 ;  /* 0x3e4ccccd0e0e8820 */ /* 0x000fe40000400000 */
[----:B------:R-:W-:Y:S01]  /*0d60*/  @!P1 FMUL R15, R15, 0.20000000298023223877 ;  /* 0x3e4ccccd0f0f9820 */ /* 0x000fe20000400000 */
[----:B------:R-:W-:Y:S01]  /*0d70*/  SHF.L.U32 R18, R16, 0x2, RZ ;  /* 0x0000000210127819 */ /* 0x000fe200000006ff */
[----:B------:R0:W-:Y:S04]  /*0d80*/  STS.128 [R28+0x20], R8 ;  /* 0x000020081c007388 */ /* 0x0001e80000000c00 */
[----:B------:R-:W-:Y:S01]  /*0d90*/  STS.128 [R28], R4 ;  /* 0x000000041c007388 */ /* 0x000fe20000000c00 */
[----:B------:R-:W-:-:S03]  /*0da0*/  LOP3.LUT R17, R18, 0x3fc, RZ, 0xc0, !PT ;  /* 0x000003fc12117812 */ /* 0x000fc600078ec0ff */
[----:B------:R-:W-:Y:S01]  /*0db0*/  STS.128 [R28+0x30], R12 ;  /* 0x0000300c1c007388 */ /* 0x000fe20000000c00 */
[C---:B------:R-:W-:Y:S02]  /*0dc0*/  LOP3.LUT R18, R17.reuse, 0x400, RZ, 0xfc, !PT ;  /* 0x0000040011127812 */ /* 0x040fe400078efcff */
[----:B------:R-:W-:Y:S02]  /*0dd0*/  LOP3.LUT R19, R17, 0x800, RZ, 0xfc, !PT ;  /* 0x0000080011137812 */ /* 0x000fe400078efcff */
[----:B------:R-:W-:Y:S02]  /*0de0*/  LOP3.LUT R18, R18, 0x7f0, RZ, 0xc0, !PT ;  /* 0x000007f012127812 */ /* 0x000fe400078ec0ff */
[----:B------:R-:W-:Y:S02]  /*0df0*/  LOP3.LUT R16, R16, 0xfc, RZ, 0xc0, !PT ;  /* 0x000000fc10107812 */ /* 0x000fe400078ec0ff */
[----:B------:R-:W-:Y:S01]  /*0e00*/  LOP3.LUT R19, R19, 0xbf0, RZ, 0xc0, !PT ;  /* 0x00000bf013137812 */ /* 0x000fe200078ec0ff */
[----:B------:R-:W-:Y:S01]  /*0e10*/  VIADD R18, R18, UR4 ;  /* 0x0000000412127c36 */ /* 0x000fe20008000000 */
[----:B------:R-:W-:-:S02]  /*0e20*/  LEA R16, R16, UR4, 0x2 ;  /* 0x0000000410107c11 */ /* 0x000fc4000f8e10ff */
[----:B------:R-:W-:Y:S02]  /*0e30*/  IADD3 R22, R19, UR4, RZ ;  /* 0x0000000413167c10 */ /* 0x000fe4000fffe0ff */
[C---:B0-----:R-:W-:Y:S01]  /*0e40*/  LEA R8, R17.reuse, R18, 0x2 ;  /* 0x0000001211087211 */ /* 0x041fe200078e10ff */
[----:B------:R-:W-:Y:S01]  /*0e50*/  BAR.SYNC.DEFER_BLOCKING 0x0 ;  /* 0x0000000000007b1d */ /* 0x000fe20000010000 */
[C---:B------:R-:W-:Y:S02]  /*0e60*/  IMAD R16, R17.reuse, 0x4, R16 ;  /* 0x0000000411107824 */ /* 0x040fe400078e0210 */
[----:B------:R-:W-:Y:S01]  /*0e70*/  IMAD R22, R17, 0x4, R22 ;  /* 0x0000000411167824 */ /* 0x000fe200078e0216 */
[----:B------:R-:W-:-:S04]  /*0e80*/  SHF.R.U32.HI R21, RZ, 0x2, R2 ;  /* 0x00000002ff157819 */ /* 0x000fc80000011602 */
[----:B------:R-:W0:Y:S01]  /*0e90*/  LDC.64 R18, c[0x0][0x238] ;  /* 0x00008e00ff127b82 */ /* 0x000e220000000a00 */
[----:B------:R-:W-:Y:S01]  /*0ea0*/  SGXT.U32 R21, R21, 0x6 ;  /* 0x000000061515781a */ /* 0x000fe20000000000 */
[----:B------:R1:W2:Y:S04]  /*0eb0*/  LDS.128 R4, [R16] ;  /* 0x0000000010047984 */ /* 0x0002a80000000c00 */
[----:B------:R-:W3:Y:S04]  /*0ec0*/  LDS.128 R8, [R8+0x1000] ;  /* 0x0010000008087984 */ /* 0x000ee80000000c00 */
[----:B------:R4:W5:Y:S01]  /*0ed0*/  LDS.128 R12, [R22+0x2000] ;  /* 0x00200000160c7984 */ /* 0x0009620000000c00 */
[----:B------:R-:W-:-:S02]  /*0ee0*/  PRMT R2, R21, 0x6540, R0 ;  /* 0x0000654015027816 */ /* 0x000fc40000000000 */
[----:B------:R-:W-:Y:S02]  /*0ef0*/  ISETP.GE.AND P0, PT, R3, 0x100, PT ;  /* 0x000001000300780c */ /* 0x000fe40003f06270 */
[C---:B------:R-:W-:Y:S02]  /*0f00*/  LOP3.LUT R20, R2.reuse, 0x40, RZ, 0xfc, !PT ;  /* 0x0000004002147812 */ /* 0x040fe400078efcff */
[C---:B-1----:R-:W-:Y:S02]  /*0f10*/  LOP3.LUT R16, R2.reuse, 0x80, RZ, 0xfc, !PT ;  /* 0x0000008002107812 */ /* 0x042fe400078efcff */
[C---:B------:R-:W-:Y:S02]  /*0f20*/  LOP3.LUT R0, R2.reuse, 0xc0, RZ, 0xfc, !PT ;  /* 0x000000c002007812 */ /* 0x040fe400078efcff */
[----:B------:R-:W-:Y:S02]  /*0f30*/  LOP3.LUT R23, R17, 0xc00, RZ, 0xfc, !PT ;  /* 0x00000c0011177812 */ /* 0x000fe400078efcff */
[----:B------:R-:W-:-:S02]  /*0f40*/  ISETP.LT.AND P3, PT, R2, 0x400, !P0 ;  /* 0x000004000200780c */ /* 0x000fc40004761270 */
[----:B------:R-:W-:Y:S02]  /*0f50*/  ISETP.LT.AND P2, PT, R20, 0x400, !P0 ;  /* 0x000004001400780c */ /* 0x000fe40004741270 */
[----:B------:R-:W-:Y:S02]  /*0f60*/  ISETP.LT.AND P1, PT, R16, 0x400, !P0 ;  /* 0x000004001000780c */ /* 0x000fe40004721270 */
[-C--:B------:R-:W-:Y:S02]  /*0f70*/  LEA R21, R2, R3.reuse, 0x8 ;  /* 0x0000000302157211 */ /* 0x080fe400078e40ff */
[----:B------:R-:W-:Y:S02]  /*0f80*/  ISETP.LT.AND P0, PT, R0, 0x400, !P0 ;  /* 0x000004000000780c */ /* 0x000fe40004701270 */
[----:B------:R-:W-:Y:S01]  /*0f90*/  LOP3.LUT R2, R23, 0xff0, RZ, 0xc0, !PT ;  /* 0x00000ff017027812 */ /* 0x000fe200078ec0ff */
[----:B------:R-:W-:Y:S01]  /*0fa0*/  IMAD R23, R20, 0x100, R3 ;  /* 0x0000010014177824 */ /* 0x000fe200078e0203 */
[----:B------:R-:W-:Y:S01]  /*0fb0*/  LEA R25, R16, R3, 0x8 ;  /* 0x0000000310197211 */ /* 0x000fe200078e40ff */
[----:B0-----:R-:W-:-:S04]  /*0fc0*/  IMAD.WIDE R20, R21, 0x4, R18 ;  /* 0x0000000415147825 */ /* 0x001fc800078e0212 */
[----:B----4-:R-:W-:-:S04]  /*0fd0*/  IMAD.WIDE R22, R23, 0x4, R18 ;  /* 0x0000000417167825 */ /* 0x010fc800078e0212 */
[----:B------:R-:W-:Y:S01]  /*0fe0*/  IMAD.WIDE R24, R25, 0x4, R18 ;  /* 0x0000000419187825 */ /* 0x000fe200078e0212 */
[----:B--2---:R0:W-:Y:S03]  /*0ff0*/  @P3 STG.E.128 desc[UR6][R20.64], R4 ;  /* 0x0000000414003986 */ /* 0x0041e6000c101d06 */
[----:B------:R-:W-:Y:S01]  /*1000*/  VIADD R2, R2, UR4 ;  /* 0x0000000402027c36 */ /* 0x000fe20008000000 */
[----:B---3--:R0:W-:Y:S04]  /*1010*/  @P2 STG.E.128 desc[UR6][R22.64], R8 ;  /* 0x0000000816002986 */ /* 0x0081e8000c101d06 */
[----:B-----5:R0:W-:Y:S01]  /*1020*/  @P1 STG.E.128 desc[UR6][R24.64], R12 ;  /* 0x0000000c18001986 */ /* 0x0201e2000c101d06 */
[----:B------:R-:W-:Y:S01]  /*1030*/  LEA R2, R17, R2, 0x2 ;  /* 0x0000000211027211 */ /* 0x000fe200078e10ff */
[----:B0-----:R-:W-:Y:S06]  /*1040*/  @!P0 EXIT ;  /* 0x000000000000894d */ /* 0x001fec0003800000 */
[----:B0-----:R-:W0:Y:S01]  /*1050*/  LDS.128 R4, [R2+0x3000] ;  /* 0x0030000002047984 */ /* 0x001e220000000c00 */
[----:B------:R-:W-:-:S04]  /*1060*/  IMAD R3, R0, 0x100, R3 ;  /* 0x0000010000037824 */ /* 0x000fc800078e0203 */
[----:B------:R-:W-:-:S05]  /*1070*/  IMAD.WIDE R18, R3, 0x4, R18 ;  /* 0x0000000403127825 */ /* 0x000fca00078e0212 */
[----:B0-----:R-:W-:Y:S01]  /*1080*/  STG.E.128 desc[UR6][R18.64], R4 ;  /* 0x0000000412007986 */ /* 0x001fe2000c101d06 */
[----:B------:R-:W-:Y:S05]  /*1090*/  EXIT ;  /* 0x000000000000794d */ /* 0x000fea0003800000 */
.L_x_0:
[----:B------:R-:W-:-:S00]  /*10a0*/  BRA `(.L_x_0) ;  /* 0xfffffffc00fc7947 */ /* 0x000fc0000383ffff */
[----:B------:R-:W-:-:S00]  /*10b0*/  NOP ;  /* 0x0000000000007918 */ /* 0x000fc00000000000 */
        /* <DEDUP_REMOVED lines=12> */
.L_x_1:


//--------------------- .nv.global.init           --------------------------
	.section	.nv.global.init,"aw",@progbits
.nv.global.init:
	.type		_$_str,@object
	.size		_$_str,(.L_0 - _$_str)
_$_str:
        /*0000*/ 	.byte	0x5f, 0x5f, 0x43, 0x55, 0x44, 0x41, 0x5f, 0x46, 0x54, 0x5a, 0x00
.L_0:


//--------------------- .nv.shared.triton_poi_fused__native_batch_norm_legit_leaky_relu_14 --------------------------
	.section	.nv.shared.triton_poi_fused__native_batch_norm_legit_leaky_relu_14,"aw",@nobits
	.sectionflags	@""
	.align	16
	.zero		1024


//--------------------- .nv.constant0.triton_poi_fused__native_batch_norm_legit_leaky_relu_14 --------------------------
	.section	.nv.constant0.triton_poi_fused__native_batch_norm_legit_leaky_relu_14,"a",@progbits
	.sectionflags	@""
	.align	4
.nv.constant0.triton_poi_fused__native_batch_norm_legit_leaky_relu_14:
	.zero		584
